	.headerflags	@"EF_CUDA_TEXMODE_UNIFIED EF_CUDA_64BIT_ADDRESS EF_CUDA_ACCELERATORS EF_CUDA_SM90 EF_CUDA_VIRTUAL_SM(EF_CUDA_SM90)"
	.elftype	@"ET_EXEC"


//--------------------- .nv.info                  --------------------------
	.section	.nv.info,"",@"SHT_CUDA_INFO"
	.align	4


	//----- nvinfo : EIATTR_REGCOUNT
	.align		4
        /*0000*/ 	.byte	0x04, 0x2f
        /*0002*/ 	.short	(.L_3 - .L_2)
	.align		4
.L_2:
        /*0004*/ 	.word	index@(triton_poi_fused__native_batch_norm_legit_no_training_add_convolution_relu_13)
        /*0008*/ 	.word	0x00000020


	//----- nvinfo : EIATTR_MIN_STACK_SIZE
	.align		4
.L_3:
        /*000c*/ 	.byte	0x04, 0x12
        /*000e*/ 	.short	(.L_5 - .L_4)
	.align		4
.L_4:
        /*0010*/ 	.word	index@(triton_poi_fused__native_batch_norm_legit_no_training_add_convolution_relu_13)
        /*0014*/ 	.word	0x00000000


	//----- nvinfo : EIATTR_FRAME_SIZE
	.align		4
.L_5:
        /*0018*/ 	.byte	0x04, 0x11
        /*001a*/ 	.short	(.L_7 - .L_6)
	.align		4
.L_6:
        /*001c*/ 	.word	index@(triton_poi_fused__native_batch_norm_legit_no_training_add_convolution_relu_13)
        /*0020*/ 	.word	0x00000000


	//----- nvinfo : EIATTR_MIN_STACK_SIZE
	.align		4
.L_7:
        /*0024*/ 	.byte	0x04, 0x12
        /*0026*/ 	.short	(.L_9 - .L_8)
	.align		4
.L_8:
        /*0028*/ 	.word	index@(triton_poi_fused__native_batch_norm_legit_no_training_add_convolution_relu_13)
        /*002c*/ 	.word	0x00000000
.L_9:


//--------------------- .nv.info.triton_poi_fused__native_batch_norm_legit_no_training_add_convolution_relu_13 --------------------------
	.section	.nv.info.triton_poi_fused__native_batch_norm_legit_no_training_add_convolution_relu_13,"",@"SHT_CUDA_INFO"
	.sectionflags	@""
	.align	4


	//----- nvinfo : EIATTR_CUDA_API_VERSION
	.align		4
        /*0000*/ 	.byte	0x04, 0x37
        /*0002*/ 	.short	(.L_11 - .L_10)
.L_10:
        /*0004*/ 	.word	0x0000007c


	//----- nvinfo : EIATTR_KPARAM_INFO
	.align		4
.L_11:
        /*0008*/ 	.byte	0x04, 0x17
        /*000a*/ 	.short	(.L_13 - .L_12)
.L_12:
        /*000c*/ 	.word	0x00000000
        /*0010*/ 	.short	0x000d
        /*0012*/ 	.short	0x0068
        /*0014*/ 	.byte	0x00, 0xf0, 0x11, 0x00


	//----- nvinfo : EIATTR_KPARAM_INFO
	.align		4
.L_13:
        /*0018*/ 	.byte	0x04, 0x17
        /*001a*/ 	.short	(.L_15 - .L_14)
.L_14:
        /*001c*/ 	.word	0x00000000
        /*0020*/ 	.short	0x000c
        /*0022*/ 	.short	0x0060
        /*0024*/ 	.byte	0x00, 0xf4, 0x21, 0x00


	//----- nvinfo : EIATTR_KPARAM_INFO
	.align		4
.L_15:
        /*0028*/ 	.byte	0x04, 0x17
        /*002a*/ 	.short	(.L_17 - .L_16)
.L_16:
        /*002c*/ 	.word	0x00000000
        /*0030*/ 	.short	0x000b
        /*0032*/ 	.short	0x0058
        /*0034*/ 	.byte	0x00, 0xf4, 0x21, 0x00


	//----- nvinfo : EIATTR_KPARAM_INFO
	.align		4
.L_17:
        /*0038*/ 	.byte	0x04, 0x17
        /*003a*/ 	.short	(.L_19 - .L_18)
.L_18:
        /*003c*/ 	.word	0x00000000
        /*0040*/ 	.short	0x000a
        /*0042*/ 	.short	0x0050
        /*0044*/ 	.byte	0x00, 0xf4, 0x21, 0x00


	//----- nvinfo : EIATTR_KPARAM_INFO
	.align		4
.L_19:
        /*0048*/ 	.byte	0x04, 0x17
        /*004a*/ 	.short	(.L_21 - .L_20)
.L_20:
        /*004c*/ 	.word	0x00000000
        /*0050*/ 	.short	0x0009
        /*0052*/ 	.short	0x0048
        /*0054*/ 	.byte	0x00, 0xf4, 0x21, 0x00


	//----- nvinfo : EIATTR_KPARAM_INFO
	.align		4
.L_21:
        /*0058*/ 	.byte	0x04, 0x17
        /*005a*/ 	.short	(.L_23 - .L_22)
.L_22:
        /*005c*/ 	.word	0x00000000
        /*0060*/ 	.short	0x0008
        /*0062*/ 	.short	0x0040
        /*0064*/ 	.byte	0x00, 0xf4, 0x21, 0x00


	//----- nvinfo : EIATTR_KPARAM_INFO
	.align		4
.L_23:
        /*0068*/ 	.byte	0x04, 0x17
        /*006a*/ 	.short	(.L_25 - .L_24)
.L_24:
        /*006c*/ 	.word	0x00000000
        /*0070*/ 	.short	0x0007
        /*0072*/ 	.short	0x0038
        /*0074*/ 	.byte	0x00, 0xf4, 0x21, 0x00


	//----- nvinfo : EIATTR_KPARAM_INFO
	.align		4
.L_25:
        /*0078*/ 	.byte	0x04, 0x17
        /*007a*/ 	.short	(.L_27 - .L_26)
.L_26:
        /*007c*/ 	.word	0x00000000
        /*0080*/ 	.short	0x0006
        /*0082*/ 	.short	0x0030
        /*0084*/ 	.byte	0x00, 0xf4, 0x21, 0x00


	//----- nvinfo : EIATTR_KPARAM_INFO
	.align		4
.L_27:
        /*0088*/ 	.byte	0x04, 0x17
        /*008a*/ 	.short	(.L_29 - .L_28)
.L_28:
        /*008c*/ 	.word	0x00000000
        /*0090*/ 	.short	0x0005
        /*0092*/ 	.short	0x0028
        /*0094*/ 	.byte	0x00, 0xf4, 0x21, 0x00


	//----- nvinfo : EIATTR_KPARAM_INFO
	.align		4
.L_29:
        /*0098*/ 	.byte	0x04, 0x17
        /*009a*/ 	.short	(.L_31 - .L_30)
.L_30:
        /*009c*/ 	.word	0x00000000
        /*00a0*/ 	.short	0x0004
        /*00a2*/ 	.short	0x0020
        /*00a4*/ 	.byte	0x00, 0xf4, 0x21, 0x00


	//----- nvinfo : EIATTR_KPARAM_INFO
	.align		4
.L_31:
        /*00a8*/ 	.byte	0x04, 0x17
        /*00aa*/ 	.short	(.L_33 - .L_32)
.L_32:
        /*00ac*/ 	.word	0x00000000
        /*00b0*/ 	.short	0x0003
        /*00b2*/ 	.short	0x0018
        /*00b4*/ 	.byte	0x00, 0xf4, 0x21, 0x00


	//----- nvinfo : EIATTR_KPARAM_INFO
	.align		4
.L_33:
        /*00b8*/ 	.byte	0x04, 0x17
        /*00ba*/ 	.short	(.L_35 - .L_34)
.L_34:
        /*00bc*/ 	.word	0x00000000
        /*00c0*/ 	.short	0x0002
        /*00c2*/ 	.short	0x0010
        /*00c4*/ 	.byte	0x00, 0xf4, 0x21, 0x00


	//----- nvinfo : EIATTR_KPARAM_INFO
	.align		4
.L_35:
        /*00c8*/ 	.byte	0x04, 0x17
        /*00ca*/ 	.short	(.L_37 - .L_36)
.L_36:
        /*00cc*/ 	.word	0x00000000
        /*00d0*/ 	.short	0x0001
        /*00d2*/ 	.short	0x0008
        /*00d4*/ 	.byte	0x00, 0xf4, 0x21, 0x00


	//----- nvinfo : EIATTR_KPARAM_INFO
	.align		4
.L_37:
        /*00d8*/ 	.byte	0x04, 0x17
        /*00da*/ 	.short	(.L_39 - .L_38)
.L_38:
        /*00dc*/ 	.word	0x00000000
        /*00e0*/ 	.short	0x0000
        /*00e2*/ 	.short	0x0000
        /*00e4*/ 	.byte	0x00, 0xf4, 0x21, 0x00


	//----- nvinfo : EIATTR_SPARSE_MMA_MASK
	.align		4
.L_39:
        /*00e8*/ 	.byte	0x03, 0x50
        /*00ea*/ 	.short	0x0000


	//----- nvinfo : EIATTR_MAXREG_COUNT
	.align		4
        /*00ec*/ 	.byte	0x03, 0x1b
        /*00ee*/ 	.short	0x00ff


	//----- nvinfo : EIATTR_EXIT_INSTR_OFFSETS
	.align		4
        /*00f0*/ 	.byte	0x04, 0x1c
        /*00f2*/ 	.short	(.L_41 - .L_40)


	//   ....[0]....
.L_40:
        /*00f4*/ 	.word	0x00000560


	//----- nvinfo : EIATTR_REQNTID
	.align		4
.L_41:
        /*00f8*/ 	.byte	0x04, 0x10
        /*00fa*/ 	.short	(.L_43 - .L_42)
.L_42:
        /*00fc*/ 	.word	0x00000080
        /*0100*/ 	.word	0x00000001
        /*0104*/ 	.word	0x00000001


	//----- nvinfo : EIATTR_CBANK_PARAM_SIZE
	.align		4
.L_43:
        /*0108*/ 	.byte	0x03, 0x19
        /*010a*/ 	.short	0x006c


	//----- nvinfo : EIATTR_PARAM_CBANK
	.align		4
        /*010c*/ 	.byte	0x04, 0x0a
        /*010e*/ 	.short	(.L_45 - .L_44)
	.align		4
.L_44:
        /*0110*/ 	.word	index@(.nv.constant0.triton_poi_fused__native_batch_norm_legit_no_training_add_convolution_relu_13)
        /*0114*/ 	.short	0x0210
        /*0116*/ 	.short	0x006c


	//----- nvinfo : EIATTR_SW_WAR
	.align		4
.L_45:
        /*0118*/ 	.byte	0x04, 0x36
        /*011a*/ 	.short	(.L_47 - .L_46)
.L_46:
        /*011c*/ 	.word	0x00000008
.L_47:


//--------------------- .nv.callgraph             --------------------------
	.section	.nv.callgraph,"",@"SHT_CUDA_CALLGRAPH"
	.align	4
	.sectionentsize	8
	.align		4
        /*0000*/ 	.word	0x00000000
	.align		4
        /*0004*/ 	.word	0xffffffff
	.align		4
        /*0008*/ 	.word	0x00000000
	.align		4
        /*000c*/ 	.word	0xfffffffe
	.align		4
        /*0010*/ 	.word	0x00000000
	.align		4
        /*0014*/ 	.word	0xfffffffd
	.align		4
        /*0018*/ 	.word	0x00000000
	.align		4
        /*001c*/ 	.word	0xfffffffc


//--------------------- .nv.constant4             --------------------------
	.section	.nv.constant4,"a",@progbits
	.align	8
	.align		8
.nv.constant4:
        /*0000*/ 	.dword	_$_str
	.align		8
        /*0008*/ 	.dword	_$_str_$_2


//--------------------- .text.triton_poi_fused__native_batch_norm_legit_no_training_add_convolution_relu_13 --------------------------
	.section	.text.triton_poi_fused__native_batch_norm_legit_no_training_add_convolution_relu_13,"ax",@progbits
	.align	128
        .global         triton_poi_fused__native_batch_norm_legit_no_training_add_convolution_relu_13
        .type           triton_poi_fused__native_batch_norm_legit_no_training_add_convolution_relu_13,@function
        .size           triton_poi_fused__native_batch_norm_legit_no_training_add_convolution_relu_13,(.L_x_1 - triton_poi_fused__native_batch_norm_legit_no_training_add_convolution_relu_13)
        .other          triton_poi_fused__native_batch_norm_legit_no_training_add_convolution_relu_13,@"STO_CUDA_ENTRY STV_DEFAULT"
triton_poi_fused__native_batch_norm_legit_no_training_add_convolution_relu_13:
.text.triton_poi_fused__native_batch_norm_legit_no_training_add_convolution_relu_13:
[----:B------:R-:W-:Y:S01]  /*0000*/  LDC R1, c[0x0][0x28] ;  /* 0x00000a00ff017b82 */ /* 0x000fe20000000800 */
[----:B------:R-:W1:Y:S07]  /*0010*/  S2R R4, SR_TID.X ;  /* 0x0000000000047919 */ /* 0x000e6e0000002100 */
[----:B------:R-:W2:Y:S01]  /*0020*/  LDC.64 R10, c[0x0][0x260] ;  /* 0x00009800ff0a7b82 */ /* 0x000ea20000000a00 */
[----:B------:R-:W-:Y:S01]  /*0030*/  ULDC.64 UR4, c[0x0][0x208] ;  /* 0x0000820000047ab9 */ /* 0x000fe20000000a00 */
[----:B------:R-:W3:Y:S06]  /*0040*/  S2R R3, SR_CTAID.X ;  /* 0x0000000000037919 */ /* 0x000eec0000002500 */
[----:B------:R-:W4:Y:S08]  /*0050*/  LDC.64 R6, c[0x0][0x240] ;  /* 0x00009000ff067b82 */ /* 0x000f300000000a00 */
[----:B------:R-:W5:Y:S08]  /*0060*/  LDC.64 R26, c[0x0][0x228] ;  /* 0x00008a00ff1a7b82 */ /* 0x000f700000000a00 */
[----:B------:R-:W5:Y:S01]  /*0070*/  LDC.64 R8, c[0x0][0x210] ;  /* 0x00008400ff087b82 */ /* 0x000f620000000a00 */
[----:B-1----:R-:W-:-:S07]  /*0080*/  LOP3.LUT R4, R4, 0x7f, RZ, 0xc0, !PT ;  /* 0x0000007f04047812 */ /* 0x002fce00078ec0ff */
[----:B------:R-:W1:Y:S01]  /*0090*/  LDC.64 R24, c[0x0][0x258] ;  /* 0x00009600ff187b82 */ /* 0x000e620000000a00 */
[----:B---3--:R-:W-:Y:S02]  /*00a0*/  SHF.R.S32.HI R0, RZ, 0x18, R3 ;  /* 0x00000018ff007819 */ /* 0x008fe40000011403 */
[----:B------:R-:W-:Y:S02]  /*00b0*/  LEA R4, R3, R4, 0x7 ;  /* 0x0000000403047211 */ /* 0x000fe400078e38ff */
[----:B------:R-:W-:-:S03]  /*00c0*/  SGXT R3, R0, 0x1 ;  /* 0x000000010003781a */ /* 0x000fc60000000200 */
[----:B------:R-:W3:Y:S01]  /*00d0*/  LDC.64 R14, c[0x0][0x230] ;  /* 0x00008c00ff0e7b82 */ /* 0x000ee20000000a00 */
[----:B------:R-:W-:-:S04]  /*00e0*/  LEA.HI R3, R3, R4, RZ, 0x7 ;  /* 0x0000000403037211 */ /* 0x000fc800078f38ff */
[----:B------:R-:W-:-:S03]  /*00f0*/  LOP3.LUT R3, R3, 0xffffff80, RZ, 0xc0, !PT ;  /* 0xffffff8003037812 */ /* 0x000fc600078ec0ff */
[----:B------:R-:W3:Y:S01]  /*0100*/  LDC.64 R22, c[0x0][0x218] ;  /* 0x00008600ff167b82 */ /* 0x000ee20000000a00 */
[----:B------:R-:W-:-:S05]  /*0110*/  IADD3 R2, R4, -R3, RZ ;  /* 0x8000000304027210 */ /* 0x000fca0007ffe0ff */
[C---:B--2---:R-:W-:Y:S02]  /*0120*/  IMAD.WIDE R10, R2.reuse, 0x4, R10 ;  /* 0x00000004020a7825 */ /* 0x044fe400078e020a */
[----:B------:R-:W2:Y:S03]  /*0130*/  LDC.64 R20, c[0x0][0x268] ;  /* 0x00009a00ff147b82 */ /* 0x000ea60000000a00 */
[----:B------:R1:W2:Y:S01]  /*0140*/  LDG.E.EL R0, desc[UR4][R10.64] ;  /* 0x000000040a007981 */ /* 0x0002a2000c2e1900 */
[----:B----4-:R-:W-:-:S04]  /*0150*/  IMAD.WIDE R6, R2, 0x4, R6 ;  /* 0x0000000402067825 */ /* 0x010fc800078e0206 */
[----:B------:R-:W4:Y:S01]  /*0160*/  LDC.64 R18, c[0x0][0x270] ;  /* 0x00009c00ff127b82 */ /* 0x000f220000000a00 */
[----:B------:R-:W2:Y:S01]  /*0170*/  LDG.E.EL R3, desc[UR4][R6.64] ;  /* 0x0000000406037981 */ /* 0x000ea2000c2e1900 */
[----:B-----5:R-:W-:-:S04]  /*0180*/  IMAD.WIDE R26, R2, 0x4, R26 ;  /* 0x00000004021a7825 */ /* 0x020fc800078e021a */
[----:B0-----:R-:W-:Y:S02]  /*0190*/  IMAD.WIDE R8, R4, 0x4, R8 ;  /* 0x0000000404087825 */ /* 0x001fe400078e0208 */
[----:B------:R-:W0:Y:S02]  /*01a0*/  LDC.64 R16, c[0x0][0x238] ;  /* 0x00008e00ff107b82 */ /* 0x000e240000000a00 */
[C---:B-1----:R-:W-:Y:S01]  /*01b0*/  IMAD.WIDE R24, R2.reuse, 0x4, R24 ;  /* 0x0000000402187825 */ /* 0x042fe200078e0218 */
[----:B------:R-:W5:Y:S05]  /*01c0*/  LDG.E.EL R7, desc[UR4][R26.64] ;  /* 0x000000041a077981 */ /* 0x000f6a000c2e1900 */
[----:B------:R-:W1:Y:S01]  /*01d0*/  LDC.64 R12, c[0x0][0x248] ;  /* 0x00009200ff0c7b82 */ /* 0x000e620000000a00 */
[----:B------:R-:W5:Y:S01]  /*01e0*/  LDG.E R6, desc[UR4][R8.64] ;  /* 0x0000000408067981 */ /* 0x000f62000c1e1900 */
[----:B---3--:R-:W-:-:S03]  /*01f0*/  IMAD.WIDE R14, R2, 0x4, R14 ;  /* 0x00000004020e7825 */ /* 0x008fc600078e020e */
[----:B------:R-:W3:Y:S03]  /*0200*/  LDG.E.EL R5, desc[UR4][R24.64] ;  /* 0x0000000418057981 */ /* 0x000ee6000c2e1900 */
[----:B------:R-:W2:Y:S01]  /*0210*/  LDC.64 R10, c[0x0][0x250] ;  /* 0x00009400ff0a7b82 */ /* 0x000ea20000000a00 */
[----:B------:R-:W-:Y:S01]  /*0220*/  IMAD.WIDE R22, R4, 0x4, R22 ;  /* 0x0000000404167825 */ /* 0x000fe200078e0216 */
[----:B------:R-:W3:Y:S03]  /*0230*/  LDG.E.EL R14, desc[UR4][R14.64] ;  /* 0x000000040e0e7981 */ /* 0x000ee6000c2e1900 */
[C---:B--2---:R-:W-:Y:S01]  /*0240*/  IMAD.WIDE R20, R2.reuse, 0x4, R20 ;  /* 0x0000000402147825 */ /* 0x044fe200078e0214 */
[----:B------:R-:W2:Y:S03]  /*0250*/  LDG.E R29, desc[UR4][R22.64] ;  /* 0x00000004161d7981 */ /* 0x000ea6000c1e1900 */
[----:B----4-:R-:W-:-:S02]  /*0260*/  IMAD.WIDE R18, R2, 0x4, R18 ;  /* 0x0000000402127825 */ /* 0x010fc400078e0212 */
[----:B------:R-:W4:Y:S02]  /*0270*/  LDG.E.EL R20, desc[UR4][R20.64] ;  /* 0x0000000414147981 */ /* 0x000f24000c2e1900 */
[C---:B0-----:R-:W-:Y:S02]  /*0280*/  IMAD.WIDE R16, R2.reuse, 0x4, R16 ;  /* 0x0000000402107825 */ /* 0x041fe400078e0210 */
[----:B------:R-:W4:Y:S02]  /*0290*/  LDG.E.EL R19, desc[UR4][R18.64] ;  /* 0x0000000412137981 */ /* 0x000f24000c2e1900 */
[C---:B-1----:R-:W-:Y:S02]  /*02a0*/  IMAD.WIDE R12, R2.reuse, 0x4, R12 ;  /* 0x00000004020c7825 */ /* 0x042fe400078e020c */
[----:B------:R-:W4:Y:S04]  /*02b0*/  LDG.E.EL R16, desc[UR4][R16.64] ;  /* 0x0000000410107981 */ /* 0x000f28000c2e1900 */
[----:B------:R0:W4:Y:S01]  /*02c0*/  LDG.E.EL R12, desc[UR4][R12.64] ;  /* 0x000000040c0c7981 */ /* 0x000122000c2e1900 */
[----:B------:R-:W-:-:S06]  /*02d0*/  IMAD.WIDE R10, R2, 0x4, R10 ;  /* 0x00000004020a7825 */ /* 0x000fcc00078e020a */
[----:B------:R1:W4:Y:S01]  /*02e0*/  LDG.E.EL R11, desc[UR4][R10.64] ;  /* 0x000000040a0b7981 */ /* 0x000322000c2e1900 */
[----:B0-----:R-:W-:Y:S01]  /*02f0*/  HFMA2.MMA R13, -RZ, RZ, 1.625, 0 ;  /* 0x3e800000ff0d7435 */ /* 0x001fe200000001ff */
[----:B------:R-:W-:-:S04]  /*0300*/  FADD R2, R0, 9.9999997473787516356e-06 ;  /* 0x3727c5ac00027421 */ /* 0x000fc80000000000 */
[----:B------:R-:W0:Y:S01]  /*0310*/  MUFU.SQRT R15, R2 ;  /* 0x00000002000f7308 */ /* 0x000e220000002000 */
[----:B------:R-:W-:-:S07]  /*0320*/  FADD R3, R3, 9.9999997473787516356e-06 ;  /* 0x3727c5ac03037421 */ /* 0x000fce0000000000 */
[----:B------:R-:W1:Y:S01]  /*0330*/  MUFU.SQRT R0, R3 ;  /* 0x0000000300007308 */ /* 0x000e620000002000 */
[C---:B0-----:R-:W-:Y:S02]  /*0340*/  FSETP.GT.AND P1, PT, R15.reuse, 8.50705917302346158658e+37, PT ;  /* 0x7e8000000f00780b */ /* 0x041fe40003f24000 */
[----:B------:R-:W-:Y:S02]  /*0350*/  FSETP.GEU.AND P3, PT, R15, 1.175494350822287508e-38, PT ;  /* 0x008000000f00780b */ /* 0x000fe40003f6e000 */
[C---:B-1----:R-:W-:Y:S02]  /*0360*/  FSETP.GT.AND P0, PT, R0.reuse, 8.50705917302346158658e+37, PT ;  /* 0x7e8000000000780b */ /* 0x042fe40003f04000 */
[----:B------:R-:W-:-:S07]  /*0370*/  FSETP.GEU.AND P2, PT, R0, 1.175494350822287508e-38, PT ;  /* 0x008000000000780b */ /* 0x000fce0003f4e000 */
[----:B------:R-:W-:-:S04]  /*0380*/  @P1 FMUL R15, R15, 0.25 ;  /* 0x3e8000000f0f1820 */ /* 0x000fc80000400000 */
[----:B------:R-:W-:Y:S01]  /*0390*/  @!P3 FMUL R15, R15, 16777216 ;  /* 0x4b8000000f0fb820 */ /* 0x000fe20000400000 */
[----:B------:R-:W-:-:S05]  /*03a0*/  @P0 FMUL R0, R0, 0.25 ;  /* 0x3e80000000000820 */ /* 0x000fca0000400000 */
[----:B------:R-:W0:Y:S01]  /*03b0*/  MUFU.RCP R15, R15 ;  /* 0x0000000f000f7308 */ /* 0x000e220000001000 */
[----:B------:R-:W-:Y:S01]  /*03c0*/  @!P2 FMUL R0, R0, 16777216 ;  /* 0x4b8000000000a820 */ /* 0x000fe20000400000 */
[----:B------:R-:W-:Y:S01]  /*03d0*/  FSEL R2, R13, 1, P1 ;  /* 0x3f8000000d027808 */ /* 0x000fe20000800000 */
[----:B-----5:R-:W-:-:S05]  /*03e0*/  FADD R6, R6, R7 ;  /* 0x0000000706067221 */ /* 0x020fca0000000000 */
[----:B------:R-:W1:Y:S01]  /*03f0*/  MUFU.RCP R0, R0 ;  /* 0x0000000000007308 */ /* 0x000e620000001000 */
[----:B------:R-:W-:Y:S01]  /*0400*/  @!P3 FMUL R2, R2, 16777216 ;  /* 0x4b8000000202b820 */ /* 0x000fe20000400000 */
[----:B---3--:R-:W-:Y:S01]  /*0410*/  FADD R7, -R5, R6 ;  /* 0x0000000605077221 */ /* 0x008fe20000000100 */
[----:B------:R-:W-:Y:S02]  /*0420*/  FSEL R5, R13, 1, P0 ;  /* 0x3f8000000d057808 */ /* 0x000fe40000000000 */
[----:B0-----:R-:W-:Y:S02]  /*0430*/  FMUL R10, R15, R2 ;  /* 0x000000020f0a7220 */ /* 0x001fe40000400000 */
[----:B------:R-:W0:Y:S02]  /*0440*/  LDC.64 R2, c[0x0][0x220] ;  /* 0x00008800ff027b82 */ /* 0x000e240000000a00 */
[----:B------:R-:W-:Y:S01]  /*0450*/  FMUL R7, R7, R10 ;  /* 0x0000000a07077220 */ /* 0x000fe20000400000 */
[----:B------:R-:W-:Y:S01]  /*0460*/  @!P2 FMUL R5, R5, 16777216 ;  /* 0x4b8000000505a820 */ /* 0x000fe20000400000 */
[----:B--2---:R-:W-:-:S02]  /*0470*/  FADD R29, R29, R14 ;  /* 0x0000000e1d1d7221 */ /* 0x004fc40000000000 */
[----:B----4-:R-:W-:Y:S01]  /*0480*/  FFMA R7, R20, R7, R19 ;  /* 0x0000000714077223 */ /* 0x010fe20000000013 */
[----:B-1----:R-:W-:Y:S01]  /*0490*/  FMUL R5, R0, R5 ;  /* 0x0000000500057220 */ /* 0x002fe20000400000 */
[----:B------:R-:W-:-:S03]  /*04a0*/  FADD R16, -R16, R29 ;  /* 0x0000001d10107221 */ /* 0x000fc60000000100 */
[----:B------:R-:W-:Y:S01]  /*04b0*/  FSETP.GEU.AND P0, PT, R7, RZ, PT ;  /* 0x000000ff0700720b */ /* 0x000fe20003f0e000 */
[----:B------:R-:W-:-:S03]  /*04c0*/  FMUL R5, R5, R16 ;  /* 0x0000001005057220 */ /* 0x000fc60000400000 */
[----:B------:R-:W-:Y:S01]  /*04d0*/  FSEL R0, R7, RZ, P0 ;  /* 0x000000ff07007208 */ /* 0x000fe20000000000 */
[----:B------:R-:W-:-:S04]  /*04e0*/  FFMA R5, R12, R5, R11 ;  /* 0x000000050c057223 */ /* 0x000fc8000000000b */
[C---:B------:R-:W-:Y:S01]  /*04f0*/  FADD R7, R5.reuse, R0 ;  /* 0x0000000005077221 */ /* 0x040fe20000000000 */
[----:B------:R-:W-:Y:S01]  /*0500*/  FSETP.GEU.AND P0, PT, R5, -R0, PT ;  /* 0x800000000500720b */ /* 0x000fe20003f0e000 */
[----:B0-----:R-:W-:-:S03]  /*0510*/  IMAD.WIDE R2, R4, 0x4, R2 ;  /* 0x0000000404027825 */ /* 0x001fc600078e0202 */
[----:B------:R-:W-:Y:S01]  /*0520*/  FSEL R7, R7, RZ, P0 ;  /* 0x000000ff07077208 */ /* 0x000fe20000000000 */
[----:B------:R-:W-:Y:S04]  /*0530*/  STG.E desc[UR4][R8.64], R6 ;  /* 0x0000000608007986 */ /* 0x000fe8000c101904 */
[----:B------:R-:W-:Y:S04]  /*0540*/  STG.E desc[UR4][R22.64], R29 ;  /* 0x0000001d16007986 */ /* 0x000fe8000c101904 */
[----:B------:R-:W-:Y:S01]  /*0550*/  STG.E desc[UR4][R2.64], R7 ;  /* 0x0000000702007986 */ /* 0x000fe2000c101904 */
[----:B------:R-:W-:Y:S05]  /*0560*/  EXIT ;  /* 0x000000000000794d */ /* 0x000fea0003800000 */
.L_x_0:
[----:B------:R-:W-:-:S00]  /*0570*/  BRA `(.L_x_0) ;  /* 0xfffffffc00fc7947 */ /* 0x000fc0000383ffff */
[----:B------:R-:W-:-:S00]  /*0580*/  NOP ;  /* 0x0000000000007918 */ /* 0x000fc00000000000 */
[----:B------:R-:W-:-:S00]  /*0590*/  NOP ;  /* 0x0000000000007918 */ /* 0x000fc00000000000 */
[----:B------:R-:W-:-:S00]  /*05a0*/  NOP ;  /* 0x0000000000007918 */ /* 0x000fc00000000000 */
[----:B------:R-:W-:-:S00]  /*05b0*/  NOP ;  /* 0x0000000000007918 */ /* 0x000fc00000000000 */
[----:B------:R-:W-:-:S00]  /*05c0*/  NOP ;  /* 0x0000000000007918 */ /* 0x000fc00000000000 */
[----:B------:R-:W-:-:S00]  /*05d0*/  NOP ;  /* 0x0000000000007918 */ /* 0x000fc00000000000 */
[----:B------:R-:W-:-:S00]  /*05e0*/  NOP ;  /* 0x0000000000007918 */ /* 0x000fc00000000000 */
[----:B------:R-:W-:-:S00]  /*05f0*/  NOP ;  /* 0x0000000000007918 */ /* 0x000fc00000000000 */
.L_x_1:


//--------------------- .nv.global.init           --------------------------
	.section	.nv.global.init,"aw",@progbits
.nv.global.init:
	.type		_$_str,@object
	.size		_$_str,(_$_str_$_2 - _$_str)
_$_str:
        /*0000*/ 	.byte	0x5f, 0x5f, 0x43, 0x55, 0x44, 0x41, 0x5f, 0x46, 0x54, 0x5a, 0x00
	.type		_$_str_$_2,@object
	.size		_$_str_$_2,(.L_1 - _$_str_$_2)
_$_str_$_2:
        /*000b*/ 	.byte	0x5f, 0x5f, 0x43, 0x55, 0x44, 0x41, 0x5f, 0x50, 0x52, 0x45, 0x43, 0x5f, 0x53, 0x51, 0x52, 0x54
        /*001b*/ 	.byte	0x00
.L_1:


//--------------------- .nv.constant0.triton_poi_fused__native_batch_norm_legit_no_training_add_convolution_relu_13 --------------------------
	.section	.nv.constant0.triton_poi_fused__native_batch_norm_legit_no_training_add_convolution_relu_13,"a",@progbits
	.sectionflags	@""
	.align	4
.nv.constant0.triton_poi_fused__native_batch_norm_legit_no_training_add_convolution_relu_13:
	.zero		636
